//
// Generated by NVIDIA NVVM Compiler
//
// Compiler Build ID: CL-36424714
// Cuda compilation tools, release 13.0, V13.0.88
// Based on NVVM 20.0.0
//

.version 9.0
.target sm_100
.address_size 64

	// .globl	_Z11sub_max_expPKfPffi

.visible .entry _Z11sub_max_expPKfPffi(
	.param .u64 .ptr .align 1 _Z11sub_max_expPKfPffi_param_0,
	.param .u64 .ptr .align 1 _Z11sub_max_expPKfPffi_param_1,
	.param .f32 _Z11sub_max_expPKfPffi_param_2,
	.param .u32 _Z11sub_max_expPKfPffi_param_3
)
{
	.reg .pred 	%p<2>;
	.reg .b32 	%r<8>;
	.reg .b32 	%f<16>;
	.reg .b64 	%rd<8>;

	ld.param.u64 	%rd1, [_Z11sub_max_expPKfPffi_param_0];
	ld.param.u64 	%rd2, [_Z11sub_max_expPKfPffi_param_1];
	ld.param.f32 	%f1, [_Z11sub_max_expPKfPffi_param_2];
	ld.param.u32 	%r2, [_Z11sub_max_expPKfPffi_param_3];
	mov.u32 	%r3, %ctaid.x;
	mov.u32 	%r4, %ntid.x;
	mov.u32 	%r5, %tid.x;
	mad.lo.s32 	%r1, %r3, %r4, %r5;
	setp.ge.s32 	%p1, %r1, %r2;
	@%p1 bra 	$L__BB0_2;
	cvta.to.global.u64 	%rd3, %rd1;
	cvta.to.global.u64 	%rd4, %rd2;
	mul.wide.s32 	%rd5, %r1, 4;
	add.s64 	%rd6, %rd3, %rd5;
	ld.global.f32 	%f2, [%rd6];
	sub.f32 	%f3, %f2, %f1;
	fma.rn.f32 	%f4, %f3, 0f3BBB989D, 0f3F000000;
	cvt.sat.f32.f32 	%f5, %f4;
	mov.f32 	%f6, 0f4B400001;
	mov.f32 	%f7, 0f437C0000;
	fma.rm.f32 	%f8, %f5, %f7, %f6;
	add.f32 	%f9, %f8, 0fCB40007F;
	neg.f32 	%f10, %f9;
	fma.rn.f32 	%f11, %f3, 0f3FB8AA3B, %f10;
	fma.rn.f32 	%f12, %f3, 0f32A57060, %f11;
	mov.b32 	%r6, %f8;
	shl.b32 	%r7, %r6, 23;
	mov.b32 	%f13, %r7;
	ex2.approx.ftz.f32 	%f14, %f12;
	mul.f32 	%f15, %f14, %f13;
	add.s64 	%rd7, %rd4, %rd5;
	st.global.f32 	[%rd7], %f15;
$L__BB0_2:
	ret;

}
	// .globl	_Z9normalizePffi
.visible .entry _Z9normalizePffi(
	.param .u64 .ptr .align 1 _Z9normalizePffi_param_0,
	.param .f32 _Z9normalizePffi_param_1,
	.param .u32 _Z9normalizePffi_param_2
)
{
	.reg .pred 	%p<2>;
	.reg .b32 	%r<6>;
	.reg .b32 	%f<4>;
	.reg .b64 	%rd<5>;

	ld.param.u64 	%rd1, [_Z9normalizePffi_param_0];
	ld.param.f32 	%f1, [_Z9normalizePffi_param_1];
	ld.param.u32 	%r2, [_Z9normalizePffi_param_2];
	mov.u32 	%r3, %ctaid.x;
	mov.u32 	%r4, %ntid.x;
	mov.u32 	%r5, %tid.x;
	mad.lo.s32 	%r1, %r3, %r4, %r5;
	setp.ge.s32 	%p1, %r1, %r2;
	@%p1 bra 	$L__BB1_2;
	cvta.to.global.u64 	%rd2, %rd1;
	mul.wide.s32 	%rd3, %r1, 4;
	add.s64 	%rd4, %rd2, %rd3;
	ld.global.f32 	%f2, [%rd4];
	div.rn.f32 	%f3, %f2, %f1;
	st.global.f32 	[%rd4], %f3;
$L__BB1_2:
	ret;

}


// ===== COMPILED SASS (sm_100) =====

	.target	sm_100

	.elftype	@"ET_EXEC"


//--------------------- .note.nv.tkinfo           --------------------------
	.section	.note.nv.tkinfo,"",@"SHT_NOTE"
	.sectionflags	@"SHF_NOTE_NV_TKINFO"
	.tkinfo
        /*0018*/ 	.word	0x00000002
        /*0030*/ 	.string	""
        /*0030*/ 	.string	"ptxas"
        /*0030*/ 	.string	"Cuda compilation tools, release 13.0, V13.0.88"
        /*0030*/ 	.string	"Build cuda_13.0.r13.0/compiler.36424714_0"
        /*0030*/ 	.string	"-arch sm_100 -m 64 "



//--------------------- .note.nv.cuinfo           --------------------------
	.section	.note.nv.cuinfo,"",@"SHT_NOTE"
	.sectionflags	@"SHF_NOTE_NV_CUINFO"
        /*0018*/ 	.short	0x0002
        /*001a*/ 	.short	0x0064
        /*001c*/ 	.short	0x0082
	.zero		2


//--------------------- .nv.info                  --------------------------
	.section	.nv.info,"",@"SHT_CUDA_INFO"
	.align	4


	//----- nvinfo : EIATTR_REGCOUNT
	.align		4
        /*0000*/ 	.byte	0x04, 0x2f
        /*0002*/ 	.short	(.L_1 - .L_0)
	.align		4
.L_0:
        /*0004*/ 	.word	index@(_Z11sub_max_expPKfPffi)
        /*0008*/ 	.word	0x0000000c


	//----- nvinfo : EIATTR_FRAME_SIZE
	.align		4
.L_1:
        /*000c*/ 	.byte	0x04, 0x11
        /*000e*/ 	.short	(.L_3 - .L_2)
	.align		4
.L_2:
        /*0010*/ 	.word	index@(_Z11sub_max_expPKfPffi)
        /*0014*/ 	.word	0x00000000


	//----- nvinfo : EIATTR_REGCOUNT
	.align		4
.L_3:
        /*0018*/ 	.byte	0x04, 0x2f
        /*001a*/ 	.short	(.L_5 - .L_4)
	.align		4
.L_4:
        /*001c*/ 	.word	index@(_Z9normalizePffi)
        /*0020*/ 	.word	0x00000010


	//----- nvinfo : EIATTR_FRAME_SIZE
	.align		4
.L_5:
        /*0024*/ 	.byte	0x04, 0x11
        /*0026*/ 	.short	(.L_7 - .L_6)
	.align		4
.L_6:
        /*0028*/ 	.word	index@($__internal_0_$__cuda_sm3x_div_rn_noftz_f32_slowpath)
        /*002c*/ 	.word	0x00000000


	//----- nvinfo : EIATTR_FRAME_SIZE
	.align		4
.L_7:
        /*0030*/ 	.byte	0x04, 0x11
        /*0032*/ 	.short	(.L_9 - .L_8)
	.align		4
.L_8:
        /*0034*/ 	.word	index@(_Z9normalizePffi)
        /*0038*/ 	.word	0x00000000


	//----- nvinfo : EIATTR_MIN_STACK_SIZE
	.align		4
.L_9:
        /*003c*/ 	.byte	0x04, 0x12
        /*003e*/ 	.short	(.L_11 - .L_10)
	.align		4
.L_10:
        /*0040*/ 	.word	index@(_Z9normalizePffi)
        /*0044*/ 	.word	0x00000000


	//----- nvinfo : EIATTR_MIN_STACK_SIZE
	.align		4
.L_11:
        /*0048*/ 	.byte	0x04, 0x12
        /*004a*/ 	.short	(.L_13 - .L_12)
	.align		4
.L_12:
        /*004c*/ 	.word	index@(_Z11sub_max_expPKfPffi)
        /*0050*/ 	.word	0x00000000
.L_13:


//--------------------- .nv.compat                --------------------------
	.section	.nv.compat,"",@"SHT_CUDA_COMPAT_INFO"
	.align	4
        /*0000*/ 	.byte	0x02, 0x09, 0x00, 0x00, 0x02, 0x02, 0x01, 0x00, 0x02, 0x05, 0x05, 0x00, 0x03, 0x07, 0x01, 0x01
        /*0010*/ 	.byte	0x02, 0x03, 0x00, 0x00, 0x02, 0x06, 0x01, 0x00, 0x04, 0x0b, 0x08, 0x00, 0x01, 0x00, 0x00, 0x00
        /*0020*/ 	.byte	0x00, 0x00, 0x00, 0x00


//--------------------- .nv.info._Z9normalizePffi --------------------------
	.section	.nv.info._Z9normalizePffi,"",@"SHT_CUDA_INFO"
	.sectionflags	@""
	.align	4


	//----- nvinfo : EIATTR_CUDA_API_VERSION
	.align		4
        /*0000*/ 	.byte	0x04, 0x37
        /*0002*/ 	.short	(.L_15 - .L_14)
.L_14:
        /*0004*/ 	.word	0x00000082


	//----- nvinfo : EIATTR_KPARAM_INFO
	.align		4
.L_15:
        /*0008*/ 	.byte	0x04, 0x17
        /*000a*/ 	.short	(.L_17 - .L_16)
.L_16:
        /*000c*/ 	.word	0x00000000
        /*0010*/ 	.short	0x0002
        /*0012*/ 	.short	0x000c
        /*0014*/ 	.byte	0x00, 0xf0, 0x11, 0x00


	//----- nvinfo : EIATTR_KPARAM_INFO
	.align		4
.L_17:
        /*0018*/ 	.byte	0x04, 0x17
        /*001a*/ 	.short	(.L_19 - .L_18)
.L_18:
        /*001c*/ 	.word	0x00000000
        /*0020*/ 	.short	0x0001
        /*0022*/ 	.short	0x0008
        /*0024*/ 	.byte	0x00, 0xf0, 0x11, 0x00


	//----- nvinfo : EIATTR_KPARAM_INFO
	.align		4
.L_19:
        /*0028*/ 	.byte	0x04, 0x17
        /*002a*/ 	.short	(.L_21 - .L_20)
.L_20:
        /*002c*/ 	.word	0x00000000
        /*0030*/ 	.short	0x0000
        /*0032*/ 	.short	0x0000
        /*0034*/ 	.byte	0x00, 0xf5, 0x21, 0x00


	//----- nvinfo : EIATTR_SPARSE_MMA_MASK
	.align		4
.L_21:
        /*0038*/ 	.byte	0x03, 0x50
        /*003a*/ 	.short	0x0000


	//----- nvinfo : EIATTR_MAXREG_COUNT
	.align		4
        /*003c*/ 	.byte	0x03, 0x1b
        /*003e*/ 	.short	0x00ff


	//----- nvinfo : EIATTR_MERCURY_ISA_VERSION
	.align		4
        /*0040*/ 	.byte	0x03, 0x5f
        /*0042*/ 	.short	0x0101


	//----- nvinfo : EIATTR_VRC_CTA_INIT_COUNT
	.align		4
        /*0044*/ 	.byte	0x02, 0x4a
	.zero		1
	.zero		1


	//----- nvinfo : EIATTR_EXIT_INSTR_OFFSETS
	.align		4
        /*0048*/ 	.byte	0x04, 0x1c
        /*004a*/ 	.short	(.L_23 - .L_22)


	//   ....[0]....
.L_22:
        /*004c*/ 	.word	0x00000070


	//   ....[1]....
        /*0050*/ 	.word	0x000001b0


	//----- nvinfo : EIATTR_CRS_STACK_SIZE
	.align		4
.L_23:
        /*0054*/ 	.byte	0x04, 0x1e
        /*0056*/ 	.short	(.L_25 - .L_24)
.L_24:
        /*0058*/ 	.word	0x00000000


	//----- nvinfo : EIATTR_CBANK_PARAM_SIZE
	.align		4
.L_25:
        /*005c*/ 	.byte	0x03, 0x19
        /*005e*/ 	.short	0x0010


	//----- nvinfo : EIATTR_PARAM_CBANK
	.align		4
        /*0060*/ 	.byte	0x04, 0x0a
        /*0062*/ 	.short	(.L_27 - .L_26)
	.align		4
.L_26:
        /*0064*/ 	.word	index@(.nv.constant0._Z9normalizePffi)
        /*0068*/ 	.short	0x0380
        /*006a*/ 	.short	0x0010


	//----- nvinfo : EIATTR_SW_WAR
	.align		4
.L_27:
        /*006c*/ 	.byte	0x04, 0x36
        /*006e*/ 	.short	(.L_29 - .L_28)
.L_28:
        /*0070*/ 	.word	0x00000008
.L_29:


//--------------------- .nv.info._Z11sub_max_expPKfPffi --------------------------
	.section	.nv.info._Z11sub_max_expPKfPffi,"",@"SHT_CUDA_INFO"
	.sectionflags	@""
	.align	4


	//----- nvinfo : EIATTR_CUDA_API_VERSION
	.align		4
        /*0000*/ 	.byte	0x04, 0x37
        /*0002*/ 	.short	(.L_31 - .L_30)
.L_30:
        /*0004*/ 	.word	0x00000082


	//----- nvinfo : EIATTR_KPARAM_INFO
	.align		4
.L_31:
        /*0008*/ 	.byte	0x04, 0x17
        /*000a*/ 	.short	(.L_33 - .L_32)
.L_32:
        /*000c*/ 	.word	0x00000000
        /*0010*/ 	.short	0x0003
        /*0012*/ 	.short	0x0014
        /*0014*/ 	.byte	0x00, 0xf0, 0x11, 0x00


	//----- nvinfo : EIATTR_KPARAM_INFO
	.align		4
.L_33:
        /*0018*/ 	.byte	0x04, 0x17
        /*001a*/ 	.short	(.L_35 - .L_34)
.L_34:
        /*001c*/ 	.word	0x00000000
        /*0020*/ 	.short	0x0002
        /*0022*/ 	.short	0x0010
        /*0024*/ 	.byte	0x00, 0xf0, 0x11, 0x00


	//----- nvinfo : EIATTR_KPARAM_INFO
	.align		4
.L_35:
        /*0028*/ 	.byte	0x04, 0x17
        /*002a*/ 	.short	(.L_37 - .L_36)
.L_36:
        /*002c*/ 	.word	0x00000000
        /*0030*/ 	.short	0x0001
        /*0032*/ 	.short	0x0008
        /*0034*/ 	.byte	0x00, 0xf5, 0x21, 0x00


	//----- nvinfo : EIATTR_KPARAM_INFO
	.align		4
.L_37:
        /*0038*/ 	.byte	0x04, 0x17
        /*003a*/ 	.short	(.L_39 - .L_38)
.L_38:
        /*003c*/ 	.word	0x00000000
        /*0040*/ 	.short	0x0000
        /*0042*/ 	.short	0x0000
        /*0044*/ 	.byte	0x00, 0xf5, 0x21, 0x00


	//----- nvinfo : EIATTR_SPARSE_MMA_MASK
	.align		4
.L_39:
        /*0048*/ 	.byte	0x03, 0x50
        /*004a*/ 	.short	0x0000


	//----- nvinfo : EIATTR_MAXREG_COUNT
	.align		4
        /*004c*/ 	.byte	0x03, 0x1b
        /*004e*/ 	.short	0x00ff


	//----- nvinfo : EIATTR_MERCURY_ISA_VERSION
	.align		4
        /*0050*/ 	.byte	0x03, 0x5f
        /*0052*/ 	.short	0x0101


	//----- nvinfo : EIATTR_VRC_CTA_INIT_COUNT
	.align		4
        /*0054*/ 	.byte	0x02, 0x4a
	.zero		1
	.zero		1


	//----- nvinfo : EIATTR_EXIT_INSTR_OFFSETS
	.align		4
        /*0058*/ 	.byte	0x04, 0x1c
        /*005a*/ 	.short	(.L_41 - .L_40)


	//   ....[0]....
.L_40:
        /*005c*/ 	.word	0x00000070


	//   ....[1]....
        /*0060*/ 	.word	0x000001b0


	//----- nvinfo : EIATTR_CBANK_PARAM_SIZE
	.align		4
.L_41:
        /*0064*/ 	.byte	0x03, 0x19
        /*0066*/ 	.short	0x0018


	//----- nvinfo : EIATTR_PARAM_CBANK
	.align		4
        /*0068*/ 	.byte	0x04, 0x0a
        /*006a*/ 	.short	(.L_43 - .L_42)
	.align		4
.L_42:
        /*006c*/ 	.word	index@(.nv.constant0._Z11sub_max_expPKfPffi)
        /*0070*/ 	.short	0x0380
        /*0072*/ 	.short	0x0018


	//----- nvinfo : EIATTR_SW_WAR
	.align		4
.L_43:
        /*0074*/ 	.byte	0x04, 0x36
        /*0076*/ 	.short	(.L_45 - .L_44)
.L_44:
        /*0078*/ 	.word	0x00000008
.L_45:


//--------------------- .nv.callgraph             --------------------------
	.section	.nv.callgraph,"",@"SHT_CUDA_CALLGRAPH"
	.align	4
	.sectionentsize	8
	.align		4
        /*0000*/ 	.word	0x00000000
	.align		4
        /*0004*/ 	.word	0xffffffff
	.align		4
        /*0008*/ 	.word	0x00000000
	.align		4
        /*000c*/ 	.word	0xfffffffe
	.align		4
        /*0010*/ 	.word	0x00000000
	.align		4
        /*0014*/ 	.word	0xfffffffd
	.align		4
        /*0018*/ 	.word	0x00000000
	.align		4
        /*001c*/ 	.word	0xfffffffc


//--------------------- .text._Z9normalizePffi    --------------------------
	.section	.text._Z9normalizePffi,"ax",@progbits
	.align	128
        .global         _Z9normalizePffi
        .type           _Z9normalizePffi,@function
        .size           _Z9normalizePffi,(.L_x_15 - _Z9normalizePffi)
        .other          _Z9normalizePffi,@"STO_CUDA_ENTRY STV_DEFAULT"
_Z9normalizePffi:
.text._Z9normalizePffi:
[----:B------:R-:W-:Y:S01]  /*0000*/  LDC R1, c[0x0][0x37c] ;  /* 0x0000df00ff017b82 */ /* 0x000fe20000000800 */
[----:B------:R-:W0:Y:S07]  /*0010*/  S2R R0, SR_TID.X ;  /* 0x0000000000007919 */ /* 0x000e2e0000002100 */
[----:B------:R-:W0:Y:S01]  /*0020*/  S2UR UR4, SR_CTAID.X ;  /* 0x00000000000479c3 */ /* 0x000e220000002500 */
[----:B------:R-:W1:Y:S07]  /*0030*/  LDCU UR5, c[0x0][0x38c] ;  /* 0x00007180ff0577ac */ /* 0x000e6e0008000800 */
[----:B------:R-:W0:Y:S02]  /*0040*/  LDC R3, c[0x0][0x360] ;  /* 0x0000d800ff037b82 */ /* 0x000e240000000800 */
[----:B0-----:R-:W-:-:S05]  /*0050*/  IMAD R3, R3, UR4, R0 ;  /* 0x0000000403037c24 */ /* 0x001fca000f8e0200 */
[----:B-1----:R-:W-:-:S13]  /*0060*/  ISETP.GE.AND P0, PT, R3, UR5, PT ;  /* 0x0000000503007c0c */ /* 0x002fda000bf06270 */
[----:B------:R-:W-:Y:S05]  /*0070*/  @P0 EXIT ;  /* 0x000000000000094d */ /* 0x000fea0003800000 */
[----:B------:R-:W0:Y:S01]  /*0080*/  LDC.64 R4, c[0x0][0x380] ;  /* 0x0000e000ff047b82 */ /* 0x000e220000000a00 */
[----:B------:R-:W1:Y:S07]  /*0090*/  LDCU.64 UR4, c[0x0][0x358] ;  /* 0x00006b00ff0477ac */ /* 0x000e6e0008000a00 */
[----:B------:R-:W2:Y:S01]  /*00a0*/  LDC R7, c[0x0][0x388] ;  /* 0x0000e200ff077b82 */ /* 0x000ea20000000800 */
[----:B0-----:R-:W-:-:S05]  /*00b0*/  IMAD.WIDE R4, R3, 0x4, R4 ;  /* 0x0000000403047825 */ /* 0x001fca00078e0204 */
[----:B-1----:R-:W3:Y:S01]  /*00c0*/  LDG.E R0, desc[UR4][R4.64] ;  /* 0x0000000404007981 */ /* 0x002ee2000c1e1900 */
[----:B------:R-:W-:Y:S01]  /*00d0*/  BSSY.RECONVERGENT B0, `(.L_x_0) ;  /* 0x000000c000007945 */ /* 0x000fe20003800200 */
[----:B--2---:R-:W0:Y:S02]  /*00e0*/  MUFU.RCP R2, R7 ;  /* 0x0000000700027308 */ /* 0x004e240000001000 */
[----:B0-----:R-:W-:-:S04]  /*00f0*/  FFMA R3, R2, -R7, 1 ;  /* 0x3f80000002037423 */ /* 0x001fc80000000807 */
[----:B------:R-:W-:Y:S02]  /*0100*/  FFMA R3, R2, R3, R2 ;  /* 0x0000000302037223 */ /* 0x000fe40000000002 */
[----:B---3--:R-:W0:Y:S02]  /*0110*/  FCHK P0, R0, R7 ;  /* 0x0000000700007302 */ /* 0x008e240000000000 */
[----:B------:R-:W-:-:S04]  /*0120*/  FFMA R2, R0, R3, RZ ;  /* 0x0000000300027223 */ /* 0x000fc800000000ff */
[----:B------:R-:W-:-:S04]  /*0130*/  FFMA R6, R2, -R7, R0 ;  /* 0x8000000702067223 */ /* 0x000fc80000000000 */
[----:B------:R-:W-:Y:S01]  /*0140*/  FFMA R3, R3, R6, R2 ;  /* 0x0000000603037223 */ /* 0x000fe20000000002 */
[----:B0-----:R-:W-:Y:S06]  /*0150*/  @!P0 BRA `(.L_x_1) ;  /* 0x00000000000c8947 */ /* 0x001fec0003800000 */
[----:B------:R-:W-:-:S07]  /*0160*/  MOV R2, 0x180 ;  /* 0x0000018000027802 */ /* 0x000fce0000000f00 */
[----:B------:R-:W-:Y:S05]  /*0170*/  CALL.REL.NOINC `($__internal_0_$__cuda_sm3x_div_rn_noftz_f32_slowpath) ;  /* 0x0000000000107944 */ /* 0x000fea0003c00000 */
[----:B------:R-:W-:-:S07]  /*0180*/  IMAD.MOV.U32 R3, RZ, RZ, R0 ;  /* 0x000000ffff037224 */ /* 0x000fce00078e0000 */
.L_x_1:
[----:B------:R-:W-:Y:S05]  /*0190*/  BSYNC.RECONVERGENT B0 ;  /* 0x0000000000007941 */ /* 0x000fea0003800200 */
.L_x_0:
[----:B------:R-:W-:Y:S01]  /*01a0*/  STG.E desc[UR4][R4.64], R3 ;  /* 0x0000000304007986 */ /* 0x000fe2000c101904 */
[----:B------:R-:W-:Y:S05]  /*01b0*/  EXIT ;  /* 0x000000000000794d */ /* 0x000fea0003800000 */
        .weak           $__internal_0_$__cuda_sm3x_div_rn_noftz_f32_slowpath
        .type           $__internal_0_$__cuda_sm3x_div_rn_noftz_f32_slowpath,@function
        .size           $__internal_0_$__cuda_sm3x_div_rn_noftz_f32_slowpath,(.L_x_15 - $__internal_0_$__cuda_sm3x_div_rn_noftz_f32_slowpath)
$__internal_0_$__cuda_sm3x_div_rn_noftz_f32_slowpath:
[----:B------:R-:W0:Y:S01]  /*01c0*/  LDC R3, c[0x0][0x388] ;  /* 0x0000e200ff037b82 */ /* 0x000e220000000800 */
[--C-:B------:R-:W-:Y:S01]  /*01d0*/  SHF.R.U32.HI R6, RZ, 0x17, R0.reuse ;  /* 0x00000017ff067819 */ /* 0x100fe20000011600 */
[----:B------:R-:W1:Y:S01]  /*01e0*/  LDCU UR6, c[0x0][0x388] ;  /* 0x00007100ff0677ac */ /* 0x000e620008000800 */
[----:B------:R-:W-:Y:S01]  /*01f0*/  BSSY.RECONVERGENT B1, `(.L_x_2) ;  /* 0x0000064000017945 */ /* 0x000fe20003800200 */
[----:B------:R-:W-:Y:S01]  /*0200*/  IMAD.MOV.U32 R8, RZ, RZ, R0 ;  /* 0x000000ffff087224 */ /* 0x000fe200078e0000 */
[----:B------:R-:W-:-:S05]  /*0210*/  LOP3.LUT R6, R6, 0xff, RZ, 0xc0, !PT ;  /* 0x000000ff06067812 */ /* 0x000fca00078ec0ff */
[----:B------:R-:W-:Y:S02]  /*0220*/  VIADD R11, R6, 0xffffffff ;  /* 0xffffffff060b7836 */ /* 0x000fe40000000000 */
[----:B-1----:R-:W-:Y:S01]  /*0230*/  IMAD.U32 R9, RZ, RZ, UR6 ;  /* 0x00000006ff097e24 */ /* 0x002fe2000f8e00ff */
[----:B0-----:R-:W-:-:S04]  /*0240*/  SHF.R.U32.HI R7, RZ, 0x17, R3 ;  /* 0x00000017ff077819 */ /* 0x001fc80000011603 */
[----:B------:R-:W-:-:S05]  /*0250*/  LOP3.LUT R7, R7, 0xff, RZ, 0xc0, !PT ;  /* 0x000000ff07077812 */ /* 0x000fca00078ec0ff */
[----:B------:R-:W-:-:S05]  /*0260*/  VIADD R12, R7, 0xffffffff ;  /* 0xffffffff070c7836 */ /* 0x000fca0000000000 */
[----:B------:R-:W-:-:S04]  /*0270*/  ISETP.GT.U32.AND P0, PT, R12, 0xfd, PT ;  /* 0x000000fd0c00780c */ /* 0x000fc80003f04070 */
[----:B------:R-:W-:-:S13]  /*0280*/  ISETP.GT.U32.OR P0, PT, R11, 0xfd, P0 ;  /* 0x000000fd0b00780c */ /* 0x000fda0000704470 */
[----:B------:R-:W-:Y:S01]  /*0290*/  @!P0 IMAD.MOV.U32 R10, RZ, RZ, RZ ;  /* 0x000000ffff0a8224 */ /* 0x000fe200078e00ff */
[----:B------:R-:W-:Y:S06]  /*02a0*/  @!P0 BRA `(.L_x_3) ;  /* 0x00000000005c8947 */ /* 0x000fec0003800000 */
[----:B------:R-:W-:Y:S02]  /*02b0*/  FSETP.GTU.FTZ.AND P1, PT, |R3|, +INF , PT ;  /* 0x7f8000000300780b */ /* 0x000fe40003f3c200 */
[----:B------:R-:W-:-:S04]  /*02c0*/  FSETP.GTU.FTZ.AND P0, PT, |R0|, +INF , PT ;  /* 0x7f8000000000780b */ /* 0x000fc80003f1c200 */
[----:B------:R-:W-:-:S13]  /*02d0*/  PLOP3.LUT P0, PT, P0, P1, PT, 0xf8, 0x8f ;  /* 0x00000000008f781c */ /* 0x000fda0000703f70 */
[----:B------:R-:W-:Y:S05]  /*02e0*/  @P0 BRA `(.L_x_4) ;  /* 0x00000004004c0947 */ /* 0x000fea0003800000 */
[----:B------:R-:W-:-:S13]  /*02f0*/  LOP3.LUT P0, RZ, R9, 0x7fffffff, R8, 0xc8, !PT ;  /* 0x7fffffff09ff7812 */ /* 0x000fda000780c808 */
[----:B------:R-:W-:Y:S05]  /*0300*/  @!P0 BRA `(.L_x_5) ;  /* 0x00000004003c8947 */ /* 0x000fea0003800000 */
[C---:B------:R-:W-:Y:S02]  /*0310*/  FSETP.NEU.FTZ.AND P2, PT, |R0|.reuse, +INF , PT ;  /* 0x7f8000000000780b */ /* 0x040fe40003f5d200 */
[----:B------:R-:W-:Y:S02]  /*0320*/  FSETP.NEU.FTZ.AND P1, PT, |R3|, +INF , PT ;  /* 0x7f8000000300780b */ /* 0x000fe40003f3d200 */
[----:B------:R-:W-:-:S11]  /*0330*/  FSETP.NEU.FTZ.AND P0, PT, |R0|, +INF , PT ;  /* 0x7f8000000000780b */ /* 0x000fd60003f1d200 */
[----:B------:R-:W-:Y:S05]  /*0340*/  @!P1 BRA !P2, `(.L_x_5) ;  /* 0x00000004002c9947 */ /* 0x000fea0005000000 */
[----:B------:R-:W-:-:S04]  /*0350*/  LOP3.LUT P2, RZ, R8, 0x7fffffff, RZ, 0xc0, !PT ;  /* 0x7fffffff08ff7812 */ /* 0x000fc8000784c0ff */
[----:B------:R-:W-:-:S13]  /*0360*/  PLOP3.LUT P1, PT, P1, P2, PT, 0x2f, 0xf2 ;  /* 0x0000000000f2781c */ /* 0x000fda0000f24577 */
[----:B------:R-:W-:Y:S05]  /*0370*/  @P1 BRA `(.L_x_6) ;  /* 0x0000000400181947 */ /* 0x000fea0003800000 */
[----:B------:R-:W-:-:S04]  /*0380*/  LOP3.LUT P1, RZ, R9, 0x7fffffff, RZ, 0xc0, !PT ;  /* 0x7fffffff09ff7812 */ /* 0x000fc8000782c0ff */
[----:B------:R-:W-:-:S13]  /*0390*/  PLOP3.LUT P0, PT, P0, P1, PT, 0x2f, 0xf2 ;  /* 0x0000000000f2781c */ /* 0x000fda0000702577 */
[----:B------:R-:W-:Y:S05]  /*03a0*/  @P0 BRA `(.L_x_7) ;  /* 0x0000000400000947 */ /* 0x000fea0003800000 */
[----:B------:R-:W-:Y:S02]  /*03b0*/  ISETP.GE.AND P0, PT, R11, RZ, PT ;  /* 0x000000ff0b00720c */ /* 0x000fe40003f06270 */
[----:B------:R-:W-:-:S11]  /*03c0*/  ISETP.GE.AND P1, PT, R12, RZ, PT ;  /* 0x000000ff0c00720c */ /* 0x000fd60003f26270 */
[----:B------:R-:W-:Y:S02]  /*03d0*/  @P0 IMAD.MOV.U32 R10, RZ, RZ, RZ ;  /* 0x000000ffff0a0224 */ /* 0x000fe400078e00ff */
[----:B------:R-:W-:Y:S01]  /*03e0*/  @!P0 FFMA R8, R0, 1.84467440737095516160e+19, RZ ;  /* 0x5f80000000088823 */ /* 0x000fe200000000ff */
[----:B------:R-:W-:Y:S02]  /*03f0*/  @!P0 IMAD.MOV.U32 R10, RZ, RZ, -0x40 ;  /* 0xffffffc0ff0a8424 */ /* 0x000fe400078e00ff */
[----:B------:R-:W-:Y:S02]  /*0400*/  @!P1 FFMA R9, R3, 1.84467440737095516160e+19, RZ ;  /* 0x5f80000003099823 */ /* 0x000fe400000000ff */
[----:B------:R-:W-:-:S07]  /*0410*/  @!P1 VIADD R10, R10, 0x40 ;  /* 0x000000400a0a9836 */ /* 0x000fce0000000000 */
.L_x_3:
[----:B------:R-:W-:Y:S01]  /*0420*/  LEA R0, R7, 0xc0800000, 0x17 ;  /* 0xc080000007007811 */ /* 0x000fe200078eb8ff */
[----:B------:R-:W-:Y:S01]  /*0430*/  VIADD R6, R6, 0xffffff81 ;  /* 0xffffff8106067836 */ /* 0x000fe20000000000 */
[----:B------:R-:W-:Y:S03]  /*0440*/  BSSY.RECONVERGENT B2, `(.L_x_8) ;  /* 0x0000035000027945 */ /* 0x000fe60003800200 */
[----:B------:R-:W-:Y:S01]  /*0450*/  IMAD.IADD R9, R9, 0x1, -R0 ;  /* 0x0000000109097824 */ /* 0x000fe200078e0a00 */
[C---:B------:R-:W-:Y:S01]  /*0460*/  IADD3 R7, PT, PT, R6.reuse, 0x7f, -R7 ;  /* 0x0000007f06077810 */ /* 0x040fe20007ffe807 */
[----:B------:R-:W-:Y:S02]  /*0470*/  IMAD R0, R6, -0x800000, R8 ;  /* 0xff80000006007824 */ /* 0x000fe400078e0208 */
[----:B------:R-:W0:Y:S01]  /*0480*/  MUFU.RCP R3, R9 ;  /* 0x0000000900037308 */ /* 0x000e220000001000 */
[----:B------:R-:W-:Y:S01]  /*0490*/  FADD.FTZ R11, -R9, -RZ ;  /* 0x800000ff090b7221 */ /* 0x000fe20000010100 */
[----:B------:R-:W-:-:S03]  /*04a0*/  IMAD.IADD R7, R7, 0x1, R10 ;  /* 0x0000000107077824 */ /* 0x000fc600078e020a */
[----:B0-----:R-:W-:-:S04]  /*04b0*/  FFMA R12, R3, R11, 1 ;  /* 0x3f800000030c7423 */ /* 0x001fc8000000000b */
[----:B------:R-:W-:-:S04]  /*04c0*/  FFMA R12, R3, R12, R3 ;  /* 0x0000000c030c7223 */ /* 0x000fc80000000003 */
[----:B------:R-:W-:-:S04]  /*04d0*/  FFMA R3, R0, R12, RZ ;  /* 0x0000000c00037223 */ /* 0x000fc800000000ff */
[----:B------:R-:W-:-:S04]  /*04e0*/  FFMA R8, R11, R3, R0 ;  /* 0x000000030b087223 */ /* 0x000fc80000000000 */
[----:B------:R-:W-:-:S04]  /*04f0*/  FFMA R13, R12, R8, R3 ;  /* 0x000000080c0d7223 */ /* 0x000fc80000000003 */
[----:B------:R-:W-:-:S04]  /*0500*/  FFMA R8, R11, R13, R0 ;  /* 0x0000000d0b087223 */ /* 0x000fc80000000000 */
[----:B------:R-:W-:-:S05]  /*0510*/  FFMA R0, R12, R8, R13 ;  /* 0x000000080c007223 */ /* 0x000fca000000000d */
[----:B------:R-:W-:-:S04]  /*0520*/  SHF.R.U32.HI R3, RZ, 0x17, R0 ;  /* 0x00000017ff037819 */ /* 0x000fc80000011600 */
[----:B------:R-:W-:-:S05]  /*0530*/  LOP3.LUT R3, R3, 0xff, RZ, 0xc0, !PT ;  /* 0x000000ff03037812 */ /* 0x000fca00078ec0ff */
[----:B------:R-:W-:-:S04]  /*0540*/  IMAD.IADD R9, R3, 0x1, R7 ;  /* 0x0000000103097824 */ /* 0x000fc800078e0207 */
[----:B------:R-:W-:-:S05]  /*0550*/  VIADD R3, R9, 0xffffffff ;  /* 0xffffffff09037836 */ /* 0x000fca0000000000 */
[----:B------:R-:W-:-:S13]  /*0560*/  ISETP.GE.U32.AND P0, PT, R3, 0xfe, PT ;  /* 0x000000fe0300780c */ /* 0x000fda0003f06070 */
[----:B------:R-:W-:Y:S05]  /*0570*/  @!P0 BRA `(.L_x_9) ;  /* 0x0000000000808947 */ /* 0x000fea0003800000 */
[----:B------:R-:W-:-:S13]  /*0580*/  ISETP.GT.AND P0, PT, R9, 0xfe, PT ;  /* 0x000000fe0900780c */ /* 0x000fda0003f04270 */
[----:B------:R-:W-:Y:S05]  /*0590*/  @P0 BRA `(.L_x_10) ;  /* 0x00000000006c0947 */ /* 0x000fea0003800000 */
[----:B------:R-:W-:-:S13]  /*05a0*/  ISETP.GE.AND P0, PT, R9, 0x1, PT ;  /* 0x000000010900780c */ /* 0x000fda0003f06270 */
[----:B------:R-:W-:Y:S05]  /*05b0*/  @P0 BRA `(.L_x_11) ;  /* 0x0000000000740947 */ /* 0x000fea0003800000 */
[----:B------:R-:W-:Y:S02]  /*05c0*/  ISETP.GE.AND P0, PT, R9, -0x18, PT ;  /* 0xffffffe80900780c */ /* 0x000fe40003f06270 */
[----:B------:R-:W-:-:S11]  /*05d0*/  LOP3.LUT R0, R0, 0x80000000, RZ, 0xc0, !PT ;  /* 0x8000000000007812 */ /* 0x000fd600078ec0ff */
[----:B------:R-:W-:Y:S05]  /*05e0*/  @!P0 BRA `(.L_x_11) ;  /* 0x0000000000688947 */ /* 0x000fea0003800000 */
[CCC-:B------:R-:W-:Y:S01]  /*05f0*/  FFMA.RZ R3, R12.reuse, R8.reuse, R13.reuse ;  /* 0x000000080c037223 */ /* 0x1c0fe2000000c00d */
[CCC-:B------:R-:W-:Y:S01]  /*0600*/  FFMA.RM R6, R12.reuse, R8.reuse, R13.reuse ;  /* 0x000000080c067223 */ /* 0x1c0fe2000000400d */
[C---:B------:R-:W-:Y:S02]  /*0610*/  ISETP.NE.AND P2, PT, R9.reuse, RZ, PT ;  /* 0x000000ff0900720c */ /* 0x040fe40003f45270 */
[----:B------:R-:W-:Y:S02]  /*0620*/  ISETP.NE.AND P1, PT, R9, RZ, PT ;  /* 0x000000ff0900720c */ /* 0x000fe40003f25270 */
[----:B------:R-:W-:Y:S01]  /*0630*/  LOP3.LUT R7, R3, 0x7fffff, RZ, 0xc0, !PT ;  /* 0x007fffff03077812 */ /* 0x000fe200078ec0ff */
[----:B------:R-:W-:Y:S01]  /*0640*/  FFMA.RP R3, R12, R8, R13 ;  /* 0x000000080c037223 */ /* 0x000fe2000000800d */
[----:B------:R-:W-:Y:S02]  /*0650*/  VIADD R8, R9, 0x20 ;  /* 0x0000002009087836 */ /* 0x000fe40000000000 */
[----:B------:R-:W-:Y:S01]  /*0660*/  LOP3.LUT R7, R7, 0x800000, RZ, 0xfc, !PT ;  /* 0x0080000007077812 */ /* 0x000fe200078efcff */
[----:B------:R-:W-:Y:S01]  /*0670*/  IMAD.MOV R9, RZ, RZ, -R9 ;  /* 0x000000ffff097224 */ /* 0x000fe200078e0a09 */
[----:B------:R-:W-:-:S02]  /*0680*/  FSETP.NEU.FTZ.AND P0, PT, R3, R6, PT ;  /* 0x000000060300720b */ /* 0x000fc40003f1d000 */
[----:B------:R-:W-:Y:S02]  /*0690*/  SHF.L.U32 R8, R7, R8, RZ ;  /* 0x0000000807087219 */ /* 0x000fe400000006ff */
[----:B------:R-:W-:Y:S02]  /*06a0*/  SEL R6, R9, RZ, P2 ;  /* 0x000000ff09067207 */ /* 0x000fe40001000000 */
[----:B------:R-:W-:Y:S02]  /*06b0*/  ISETP.NE.AND P1, PT, R8, RZ, P1 ;  /* 0x000000ff0800720c */ /* 0x000fe40000f25270 */
[----:B------:R-:W-:Y:S02]  /*06c0*/  SHF.R.U32.HI R6, RZ, R6, R7 ;  /* 0x00000006ff067219 */ /* 0x000fe40000011607 */
[----:B------:R-:W-:Y:S02]  /*06d0*/  PLOP3.LUT P0, PT, P0, P1, PT, 0xf8, 0x8f ;  /* 0x00000000008f781c */ /* 0x000fe40000703f70 */
[----:B------:R-:W-:-:S02]  /*06e0*/  SHF.R.U32.HI R8, RZ, 0x1, R6 ;  /* 0x00000001ff087819 */ /* 0x000fc40000011606 */
[----:B------:R-:W-:-:S04]  /*06f0*/  SEL R3, RZ, 0x1, !P0 ;  /* 0x00000001ff037807 */ /* 0x000fc80004000000 */
[----:B------:R-:W-:-:S04]  /*0700*/  LOP3.LUT R3, R3, 0x1, R8, 0xf8, !PT ;  /* 0x0000000103037812 */ /* 0x000fc800078ef808 */
[----:B------:R-:W-:-:S05]  /*0710*/  LOP3.LUT R3, R3, R6, RZ, 0xc0, !PT ;  /* 0x0000000603037212 */ /* 0x000fca00078ec0ff */
[----:B------:R-:W-:-:S05]  /*0720*/  IMAD.IADD R3, R8, 0x1, R3 ;  /* 0x0000000108037824 */ /* 0x000fca00078e0203 */
[----:B------:R-:W-:Y:S01]  /*0730*/  LOP3.LUT R0, R3, R0, RZ, 0xfc, !PT ;  /* 0x0000000003007212 */ /* 0x000fe200078efcff */
[----:B------:R-:W-:Y:S06]  /*0740*/  BRA `(.L_x_11) ;  /* 0x0000000000107947 */ /* 0x000fec0003800000 */
.L_x_10:
[----:B------:R-:W-:-:S04]  /*0750*/  LOP3.LUT R0, R0, 0x80000000, RZ, 0xc0, !PT ;  /* 0x8000000000007812 */ /* 0x000fc800078ec0ff */
[----:B------:R-:W-:Y:S01]  /*0760*/  LOP3.LUT R0, R0, 0x7f800000, RZ, 0xfc, !PT ;  /* 0x7f80000000007812 */ /* 0x000fe200078efcff */
[----:B------:R-:W-:Y:S06]  /*0770*/  BRA `(.L_x_11) ;  /* 0x0000000000047947 */ /* 0x000fec0003800000 */
.L_x_9:
[----:B------:R-:W-:-:S07]  /*0780*/  IMAD R0, R7, 0x800000, R0 ;  /* 0x0080000007007824 */ /* 0x000fce00078e0200 */
.L_x_11:
[----:B------:R-:W-:Y:S05]  /*0790*/  BSYNC.RECONVERGENT B2 ;  /* 0x0000000000027941 */ /* 0x000fea0003800200 */
.L_x_8:
[----:B------:R-:W-:Y:S05]  /*07a0*/  BRA `(.L_x_12) ;  /* 0x0000000000207947 */ /* 0x000fea0003800000 */
.L_x_7:
[----:B------:R-:W-:-:S04]  /*07b0*/  LOP3.LUT R0, R9, 0x80000000, R8, 0x48, !PT ;  /* 0x8000000009007812 */ /* 0x000fc800078e4808 */
[----:B------:R-:W-:Y:S01]  /*07c0*/  LOP3.LUT R0, R0, 0x7f800000, RZ, 0xfc, !PT ;  /* 0x7f80000000007812 */ /* 0x000fe200078efcff */
[----:B------:R-:W-:Y:S06]  /*07d0*/  BRA `(.L_x_12) ;  /* 0x0000000000147947 */ /* 0x000fec0003800000 */
.L_x_6:
[----:B------:R-:W-:Y:S01]  /*07e0*/  LOP3.LUT R0, R9, 0x80000000, R8, 0x48, !PT ;  /* 0x8000000009007812 */ /* 0x000fe200078e4808 */
[----:B------:R-:W-:Y:S06]  /*07f0*/  BRA `(.L_x_12) ;  /* 0x00000000000c7947 */ /* 0x000fec0003800000 */
.L_x_5:
[----:B------:R-:W0:Y:S01]  /*0800*/  MUFU.RSQ R0, -QNAN ;  /* 0xffc0000000007908 */ /* 0x000e220000001400 */
[----:B------:R-:W-:Y:S05]  /*0810*/  BRA `(.L_x_12) ;  /* 0x0000000000047947 */ /* 0x000fea0003800000 */
.L_x_4:
[----:B------:R-:W-:-:S07]  /*0820*/  FADD.FTZ R0, R0, R3 ;  /* 0x0000000300007221 */ /* 0x000fce0000010000 */
.L_x_12:
[----:B------:R-:W-:Y:S05]  /*0830*/  BSYNC.RECONVERGENT B1 ;  /* 0x0000000000017941 */ /* 0x000fea0003800200 */
.L_x_2:
[----:B------:R-:W-:-:S04]  /*0840*/  IMAD.MOV.U32 R3, RZ, RZ, 0x0 ;  /* 0x00000000ff037424 */ /* 0x000fc800078e00ff */
[----:B0-----:R-:W-:Y:S05]  /*0850*/  RET.REL.NODEC R2 `(_Z9normalizePffi) ;  /* 0xfffffff402e87950 */ /* 0x001fea0003c3ffff */
.L_x_13:
[----:B------:R-:W-:-:S00]  /*0860*/  BRA `(.L_x_13) ;  /* 0xfffffffc00fc7947 */ /* 0x000fc0000383ffff */
[----:B------:R-:W-:-:S00]  /*0870*/  NOP ;  /* 0x0000000000007918 */ /* 0x000fc00000000000 */
        /* <DEDUP_REMOVED lines=8> */
.L_x_15:


//--------------------- .text._Z11sub_max_expPKfPffi --------------------------
	.section	.text._Z11sub_max_expPKfPffi,"ax",@progbits
	.align	128
        .global         _Z11sub_max_expPKfPffi
        .type           _Z11sub_max_expPKfPffi,@function
        .size           _Z11sub_max_expPKfPffi,(.L_x_17 - _Z11sub_max_expPKfPffi)
        .other          _Z11sub_max_expPKfPffi,@"STO_CUDA_ENTRY STV_DEFAULT"
_Z11sub_max_expPKfPffi:
.text._Z11sub_max_expPKfPffi:
        /* <DEDUP_REMOVED lines=9> */
[----:B------:R-:W1:Y:S01]  /*0090*/  LDCU.64 UR4, c[0x0][0x358] ;  /* 0x00006b00ff0477ac */ /* 0x000e620008000a00 */
[----:B------:R-:W2:Y:S01]  /*00a0*/  LDCU UR6, c[0x0][0x390] ;  /* 0x00007200ff0677ac */ /* 0x000ea20008000800 */
[----:B0-----:R-:W-:-:S06]  /*00b0*/  IMAD.WIDE R2, R7, 0x4, R2 ;  /* 0x0000000407027825 */ /* 0x001fcc00078e0202 */
[----:B-1----:R-:W2:Y:S01]  /*00c0*/  LDG.E R2, desc[UR4][R2.64] ;  /* 0x0000000402027981 */ /* 0x002ea2000c1e1900 */
[----:B------:R-:W-:Y:S01]  /*00d0*/  HFMA2 R5, -RZ, RZ, 0.96630859375, -0.0022525787353515625 ;  /* 0x3bbb989dff057431 */ /* 0x000fe200000001ff */
[----:B------:R-:W-:Y:S01]  /*00e0*/  MOV R9, 0x437c0000 ;  /* 0x437c000000097802 */ /* 0x000fe20000000f00 */
[----:B--2---:R-:W-:-:S04]  /*00f0*/  FADD R0, R2, -UR6 ;  /* 0x8000000602007e21 */ /* 0x004fc80008000000 */
[----:B------:R-:W-:-:S04]  /*0100*/  FFMA.SAT R4, R0, R5, 0.5 ;  /* 0x3f00000000047423 */ /* 0x000fc80000002005 */
[----:B------:R-:W-:Y:S02]  /*0110*/  FFMA.RM R6, R4, R9, 12582913 ;  /* 0x4b40000104067423 */ /* 0x000fe40000004009 */
[----:B------:R-:W0:Y:S02]  /*0120*/  LDC.64 R4, c[0x0][0x388] ;  /* 0x0000e200ff047b82 */ /* 0x000e240000000a00 */
[C---:B------:R-:W-:Y:S01]  /*0130*/  FADD R9, R6.reuse, -12583039 ;  /* 0xcb40007f06097421 */ /* 0x040fe20000000000 */
[----:B------:R-:W-:-:S03]  /*0140*/  SHF.L.U32 R6, R6, 0x17, RZ ;  /* 0x0000001706067819 */ /* 0x000fc600000006ff */
[----:B------:R-:W-:-:S04]  /*0150*/  FFMA R9, R0, 1.4426950216293334961, -R9 ;  /* 0x3fb8aa3b00097823 */ /* 0x000fc80000000809 */
[----:B------:R-:W-:-:S06]  /*0160*/  FFMA R9, R0, 1.925963033500011079e-08, R9 ;  /* 0x32a5706000097823 */ /* 0x000fcc0000000009 */
[----:B------:R-:W1:Y:S01]  /*0170*/  MUFU.EX2 R9, R9 ;  /* 0x0000000900097308 */ /* 0x000e620000000800 */
[----:B0-----:R-:W-:-:S04]  /*0180*/  IMAD.WIDE R2, R7, 0x4, R4 ;  /* 0x0000000407027825 */ /* 0x001fc800078e0204 */
[----:B-1----:R-:W-:-:S05]  /*0190*/  FMUL R5, R6, R9 ;  /* 0x0000000906057220 */ /* 0x002fca0000400000 */
[----:B------:R-:W-:Y:S01]  /*01a0*/  STG.E desc[UR4][R2.64], R5 ;  /* 0x0000000502007986 */ /* 0x000fe2000c101904 */
[----:B------:R-:W-:Y:S05]  /*01b0*/  EXIT ;  /* 0x000000000000794d */ /* 0x000fea0003800000 */
.L_x_14:
        /* <DEDUP_REMOVED lines=12> */
.L_x_17:


//--------------------- .nv.shared.reserved.0     --------------------------
	.section	.nv.shared.reserved.0,"aw",@nobits
	.weak		__nv_reservedSMEM_offset_0_alias
	.size		__nv_reservedSMEM_offset_0_alias, 0, 64
	.other		__nv_reservedSMEM_offset_0_alias,@"STO_CUDA_RESERVED_SHARED STV_DEFAULT"
__nv_reservedSMEM_offset_0_alias:
	.zero		0
	.zero		64


//--------------------- .nv.constant0._Z9normalizePffi --------------------------
	.section	.nv.constant0._Z9normalizePffi,"a",@progbits
	.sectionflags	@""
	.align	4
.nv.constant0._Z9normalizePffi:
	.zero		912


//--------------------- .nv.constant0._Z11sub_max_expPKfPffi --------------------------
	.section	.nv.constant0._Z11sub_max_expPKfPffi,"a",@progbits
	.sectionflags	@""
	.align	4
.nv.constant0._Z11sub_max_expPKfPffi:
	.zero		920


//--------------------- SYMBOLS --------------------------

	.type		.nv.reservedSmem.offset0,@object
	.size		.nv.reservedSmem.offset0,0x4
